	.headerflags	@"EF_CUDA_TEXMODE_UNIFIED EF_CUDA_64BIT_ADDRESS EF_CUDA_ACCELERATORS EF_CUDA_SM90 EF_CUDA_VIRTUAL_SM(EF_CUDA_SM90)"
	.elftype	@"ET_EXEC"


//--------------------- .nv.info                  --------------------------
	.section	.nv.info,"",@"SHT_CUDA_INFO"
	.align	4


	//----- nvinfo : EIATTR_REGCOUNT
	.align		4
        /*0000*/ 	.byte	0x04, 0x2f
        /*0002*/ 	.short	(.L_1 - .L_0)
	.align		4
.L_0:
        /*0004*/ 	.word	index@(triton_poi_fused_convolution_relu_11)
        /*0008*/ 	.word	0x0000000c


	//----- nvinfo : EIATTR_MIN_STACK_SIZE
	.align		4
.L_1:
        /*000c*/ 	.byte	0x04, 0x12
        /*000e*/ 	.short	(.L_3 - .L_2)
	.align		4
.L_2:
        /*0010*/ 	.word	index@(triton_poi_fused_convolution_relu_11)
        /*0014*/ 	.word	0x00000000


	//----- nvinfo : EIATTR_FRAME_SIZE
	.align		4
.L_3:
        /*0018*/ 	.byte	0x04, 0x11
        /*001a*/ 	.short	(.L_5 - .L_4)
	.align		4
.L_4:
        /*001c*/ 	.word	index@(triton_poi_fused_convolution_relu_11)
        /*0020*/ 	.word	0x00000000


	//----- nvinfo : EIATTR_MIN_STACK_SIZE
	.align		4
.L_5:
        /*0024*/ 	.byte	0x04, 0x12
        /*0026*/ 	.short	(.L_7 - .L_6)
	.align		4
.L_6:
        /*0028*/ 	.word	index@(triton_poi_fused_convolution_relu_11)
        /*002c*/ 	.word	0x00000000
.L_7:


//--------------------- .nv.info.triton_poi_fused_convolution_relu_11 --------------------------
	.section	.nv.info.triton_poi_fused_convolution_relu_11,"",@"SHT_CUDA_INFO"
	.sectionflags	@""
	.align	4


	//----- nvinfo : EIATTR_CUDA_API_VERSION
	.align		4
        /*0000*/ 	.byte	0x04, 0x37
        /*0002*/ 	.short	(.L_9 - .L_8)
.L_8:
        /*0004*/ 	.word	0x0000007c


	//----- nvinfo : EIATTR_KPARAM_INFO
	.align		4
.L_9:
        /*0008*/ 	.byte	0x04, 0x17
        /*000a*/ 	.short	(.L_11 - .L_10)
.L_10:
        /*000c*/ 	.word	0x00000000
        /*0010*/ 	.short	0x0002
        /*0012*/ 	.short	0x0010
        /*0014*/ 	.byte	0x00, 0xf0, 0x11, 0x00


	//----- nvinfo : EIATTR_KPARAM_INFO
	.align		4
.L_11:
        /*0018*/ 	.byte	0x04, 0x17
        /*001a*/ 	.short	(.L_13 - .L_12)
.L_12:
        /*001c*/ 	.word	0x00000000
        /*0020*/ 	.short	0x0001
        /*0022*/ 	.short	0x0008
        /*0024*/ 	.byte	0x00, 0xf4, 0x21, 0x00


	//----- nvinfo : EIATTR_KPARAM_INFO
	.align		4
.L_13:
        /*0028*/ 	.byte	0x04, 0x17
        /*002a*/ 	.short	(.L_15 - .L_14)
.L_14:
        /*002c*/ 	.word	0x00000000
        /*0030*/ 	.short	0x0000
        /*0032*/ 	.short	0x0000
        /*0034*/ 	.byte	0x00, 0xf4, 0x21, 0x00


	//----- nvinfo : EIATTR_SPARSE_MMA_MASK
	.align		4
.L_15:
        /*0038*/ 	.byte	0x03, 0x50
        /*003a*/ 	.short	0x0000


	//----- nvinfo : EIATTR_MAXREG_COUNT
	.align		4
        /*003c*/ 	.byte	0x03, 0x1b
        /*003e*/ 	.short	0x00ff


	//----- nvinfo : EIATTR_EXIT_INSTR_OFFSETS
	.align		4
        /*0040*/ 	.byte	0x04, 0x1c
        /*0042*/ 	.short	(.L_17 - .L_16)


	//   ....[0]....
.L_16:
        /*0044*/ 	.word	0x00000190


	//----- nvinfo : EIATTR_REQNTID
	.align		4
.L_17:
        /*0048*/ 	.byte	0x04, 0x10
        /*004a*/ 	.short	(.L_19 - .L_18)
.L_18:
        /*004c*/ 	.word	0x00000100
        /*0050*/ 	.word	0x00000001
        /*0054*/ 	.word	0x00000001


	//----- nvinfo : EIATTR_CBANK_PARAM_SIZE
	.align		4
.L_19:
        /*0058*/ 	.byte	0x03, 0x19
        /*005a*/ 	.short	0x0014


	//----- nvinfo : EIATTR_PARAM_CBANK
	.align		4
        /*005c*/ 	.byte	0x04, 0x0a
        /*005e*/ 	.short	(.L_21 - .L_20)
	.align		4
.L_20:
        /*0060*/ 	.word	index@(.nv.constant0.triton_poi_fused_convolution_relu_11)
        /*0064*/ 	.short	0x0210
        /*0066*/ 	.short	0x0014


	//----- nvinfo : EIATTR_SW_WAR
	.align		4
.L_21:
        /*0068*/ 	.byte	0x04, 0x36
        /*006a*/ 	.short	(.L_23 - .L_22)
.L_22:
        /*006c*/ 	.word	0x00000008
.L_23:


//--------------------- .nv.callgraph             --------------------------
	.section	.nv.callgraph,"",@"SHT_CUDA_CALLGRAPH"
	.align	4
	.sectionentsize	8
	.align		4
        /*0000*/ 	.word	0x00000000
	.align		4
        /*0004*/ 	.word	0xffffffff
	.align		4
        /*0008*/ 	.word	0x00000000
	.align		4
        /*000c*/ 	.word	0xfffffffe
	.align		4
        /*0010*/ 	.word	0x00000000
	.align		4
        /*0014*/ 	.word	0xfffffffd
	.align		4
        /*0018*/ 	.word	0x00000000
	.align		4
        /*001c*/ 	.word	0xfffffffc


//--------------------- .text.triton_poi_fused_convolution_relu_11 --------------------------
	.section	.text.triton_poi_fused_convolution_relu_11,"ax",@progbits
	.align	128
        .global         triton_poi_fused_convolution_relu_11
        .type           triton_poi_fused_convolution_relu_11,@function
        .size           triton_poi_fused_convolution_relu_11,(.L_x_1 - triton_poi_fused_convolution_relu_11)
        .other          triton_poi_fused_convolution_relu_11,@"STO_CUDA_ENTRY STV_DEFAULT"
triton_poi_fused_convolution_relu_11:
.text.triton_poi_fused_convolution_relu_11:
[----:B------:R-:W-:Y:S01]  /*0000*/  LDC R1, c[0x0][0x28] ;  /* 0x00000a00ff017b82 */ /* 0x000fe20000000800 */
[----:B------:R-:W1:Y:S07]  /*0010*/  S2R R0, SR_TID.X ;  /* 0x0000000000007919 */ /* 0x000e6e0000002100 */
[----:B------:R-:W2:Y:S01]  /*0020*/  LDC.64 R4, c[0x0][0x218] ;  /* 0x00008600ff047b82 */ /* 0x000ea20000000a00 */
[----:B------:R-:W-:Y:S01]  /*0030*/  ULDC.64 UR4, c[0x0][0x208] ;  /* 0x0000820000047ab9 */ /* 0x000fe20000000a00 */
[----:B------:R-:W3:Y:S06]  /*0040*/  S2R R7, SR_CTAID.X ;  /* 0x0000000000077919 */ /* 0x000eec0000002500 */
[----:B------:R-:W4:Y:S01]  /*0050*/  LDC.64 R2, c[0x0][0x210] ;  /* 0x00008400ff027b82 */ /* 0x000f220000000a00 */
[----:B-1----:R-:W-:Y:S01]  /*0060*/  IMAD.SHL.U32 R0, R0, 0x2, RZ ;  /* 0x0000000200007824 */ /* 0x002fe200078e00ff */
[----:B---3--:R-:W-:-:S04]  /*0070*/  SHF.R.S32.HI R6, RZ, 0x16, R7 ;  /* 0x00000016ff067819 */ /* 0x008fc80000011407 */
[----:B------:R-:W-:-:S05]  /*0080*/  LOP3.LUT R0, R0, 0x1fe, RZ, 0xc0, !PT ;  /* 0x000001fe00007812 */ /* 0x000fca00078ec0ff */
[----:B------:R-:W-:Y:S01]  /*0090*/  IMAD R7, R7, 0x200, R0 ;  /* 0x0000020007077824 */ /* 0x000fe200078e0200 */
[----:B------:R-:W-:-:S03]  /*00a0*/  SGXT R0, R6, 0x1 ;  /* 0x000000010600781a */ /* 0x000fc60000000200 */
[----:B----4-:R-:W-:Y:S01]  /*00b0*/  IMAD.WIDE R2, R7, 0x4, R2 ;  /* 0x0000000407027825 */ /* 0x010fe200078e0202 */
[----:B------:R-:W-:-:S04]  /*00c0*/  LEA.HI R0, R0, R7, RZ, 0x8 ;  /* 0x0000000700007211 */ /* 0x000fc800078f40ff */
[----:B------:R-:W-:-:S05]  /*00d0*/  LOP3.LUT R0, R0, 0xffffff00, RZ, 0xc0, !PT ;  /* 0xffffff0000007812 */ /* 0x000fca00078ec0ff */
[----:B------:R-:W-:Y:S02]  /*00e0*/  IMAD.IADD R9, R7, 0x1, -R0 ;  /* 0x0000000107097824 */ /* 0x000fe400078e0a00 */
[----:B------:R-:W3:Y:S02]  /*00f0*/  LDG.E.64 R6, desc[UR4][R2.64] ;  /* 0x0000000402067981 */ /* 0x000ee4000c1e1b00 */
[----:B--2---:R-:W-:-:S06]  /*0100*/  IMAD.WIDE R4, R9, 0x4, R4 ;  /* 0x0000000409047825 */ /* 0x004fcc00078e0204 */
[----:B------:R-:W3:Y:S02]  /*0110*/  LDG.E.EL.64 R4, desc[UR4][R4.64] ;  /* 0x0000000404047981 */ /* 0x000ee4000c2e1b00 */
[C---:B---3--:R-:W-:Y:S01]  /*0120*/  FSETP.GEU.AND P0, PT, R6.reuse, -R4, PT ;  /* 0x800000040600720b */ /* 0x048fe20003f0e000 */
[----:B------:R-:W-:Y:S01]  /*0130*/  FADD R6, R6, R4 ;  /* 0x0000000406067221 */ /* 0x000fe20000000000 */
[C---:B------:R-:W-:Y:S01]  /*0140*/  FADD R0, R7.reuse, R5 ;  /* 0x0000000507007221 */ /* 0x040fe20000000000 */
[----:B------:R-:W-:-:S03]  /*0150*/  FSETP.GEU.AND P1, PT, R7, -R5, PT ;  /* 0x800000050700720b */ /* 0x000fc60003f2e000 */
[----:B------:R-:W-:Y:S02]  /*0160*/  FSEL R6, R6, RZ, P0 ;  /* 0x000000ff06067208 */ /* 0x000fe40000000000 */
[----:B------:R-:W-:-:S05]  /*0170*/  FSEL R7, R0, RZ, P1 ;  /* 0x000000ff00077208 */ /* 0x000fca0000800000 */
[----:B------:R-:W-:Y:S01]  /*0180*/  STG.E.64 desc[UR4][R2.64], R6 ;  /* 0x0000000602007986 */ /* 0x000fe2000c101b04 */
[----:B------:R-:W-:Y:S05]  /*0190*/  EXIT ;  /* 0x000000000000794d */ /* 0x000fea0003800000 */
.L_x_0:
[----:B------:R-:W-:-:S00]  /*01a0*/  BRA `(.L_x_0) ;  /* 0xfffffffc00fc7947 */ /* 0x000fc0000383ffff */
[----:B------:R-:W-:-:S00]  /*01b0*/  NOP ;  /* 0x0000000000007918 */ /* 0x000fc00000000000 */
        /* <DEDUP_REMOVED lines=12> */
.L_x_1:


//--------------------- .nv.constant0.triton_poi_fused_convolution_relu_11 --------------------------
	.section	.nv.constant0.triton_poi_fused_convolution_relu_11,"a",@progbits
	.sectionflags	@""
	.align	4
.nv.constant0.triton_poi_fused_convolution_relu_11:
	.zero		548
